//
// Generated by NVIDIA NVVM Compiler
//
// Compiler Build ID: CL-36424714
// Cuda compilation tools, release 13.0, V13.0.88
// Based on NVVM 20.0.0
//

.version 9.0
.target sm_100
.address_size 64

	// .globl	_Z13forwardKerneliiPKdS0_PdS1_

.visible .entry _Z13forwardKerneliiPKdS0_PdS1_(
	.param .u32 _Z13forwardKerneliiPKdS0_PdS1__param_0,
	.param .u32 _Z13forwardKerneliiPKdS0_PdS1__param_1,
	.param .u64 .ptr .align 1 _Z13forwardKerneliiPKdS0_PdS1__param_2,
	.param .u64 .ptr .align 1 _Z13forwardKerneliiPKdS0_PdS1__param_3,
	.param .u64 .ptr .align 1 _Z13forwardKerneliiPKdS0_PdS1__param_4,
	.param .u64 .ptr .align 1 _Z13forwardKerneliiPKdS0_PdS1__param_5
)
{
	.reg .pred 	%p<13>;
	.reg .b32 	%r<38>;
	.reg .b32 	%f<20>;
	.reg .b64 	%rd<34>;
	.reg .b64 	%fd<115>;

	ld.param.u32 	%r24, [_Z13forwardKerneliiPKdS0_PdS1__param_0];
	ld.param.u32 	%r23, [_Z13forwardKerneliiPKdS0_PdS1__param_1];
	ld.param.u64 	%rd12, [_Z13forwardKerneliiPKdS0_PdS1__param_2];
	ld.param.u64 	%rd13, [_Z13forwardKerneliiPKdS0_PdS1__param_3];
	ld.param.u64 	%rd10, [_Z13forwardKerneliiPKdS0_PdS1__param_4];
	ld.param.u64 	%rd11, [_Z13forwardKerneliiPKdS0_PdS1__param_5];
	cvta.to.global.u64 	%rd1, %rd13;
	cvta.to.global.u64 	%rd2, %rd12;
	mov.u32 	%r25, %ctaid.x;
	mov.u32 	%r26, %ntid.x;
	mov.u32 	%r27, %tid.x;
	mad.lo.s32 	%r1, %r25, %r26, %r27;
	setp.ge.s32 	%p1, %r1, %r24;
	@%p1 bra 	$L__BB0_16;
	setp.lt.s32 	%p2, %r23, 1;
	mov.f32 	%f19, 0f00000000;
	@%p2 bra 	$L__BB0_15;
	mul.lo.s32 	%r2, %r23, %r1;
	and.b32  	%r3, %r23, 15;
	setp.lt.u32 	%p3, %r23, 16;
	mov.b32 	%r34, 0;
	mov.f64 	%fd114, 0d0000000000000000;
	@%p3 bra 	$L__BB0_5;
	and.b32  	%r34, %r23, 2147483632;
	neg.s32 	%r32, %r34;
	add.s64 	%rd3, %rd2, 64;
	add.s64 	%rd32, %rd1, 64;
	mov.f64 	%fd114, 0d0000000000000000;
	mov.u32 	%r31, %r2;
$L__BB0_4:
	.pragma "nounroll";
	mul.wide.s32 	%rd14, %r31, 8;
	add.s64 	%rd15, %rd3, %rd14;
	ld.global.f64 	%fd17, [%rd15+-64];
	ld.global.f64 	%fd18, [%rd32+-64];
	fma.rn.f64 	%fd19, %fd17, %fd18, %fd114;
	ld.global.f64 	%fd20, [%rd15+-56];
	ld.global.f64 	%fd21, [%rd32+-56];
	fma.rn.f64 	%fd22, %fd20, %fd21, %fd19;
	ld.global.f64 	%fd23, [%rd15+-48];
	ld.global.f64 	%fd24, [%rd32+-48];
	fma.rn.f64 	%fd25, %fd23, %fd24, %fd22;
	ld.global.f64 	%fd26, [%rd15+-40];
	ld.global.f64 	%fd27, [%rd32+-40];
	fma.rn.f64 	%fd28, %fd26, %fd27, %fd25;
	ld.global.f64 	%fd29, [%rd15+-32];
	ld.global.f64 	%fd30, [%rd32+-32];
	fma.rn.f64 	%fd31, %fd29, %fd30, %fd28;
	ld.global.f64 	%fd32, [%rd15+-24];
	ld.global.f64 	%fd33, [%rd32+-24];
	fma.rn.f64 	%fd34, %fd32, %fd33, %fd31;
	ld.global.f64 	%fd35, [%rd15+-16];
	ld.global.f64 	%fd36, [%rd32+-16];
	fma.rn.f64 	%fd37, %fd35, %fd36, %fd34;
	ld.global.f64 	%fd38, [%rd15+-8];
	ld.global.f64 	%fd39, [%rd32+-8];
	fma.rn.f64 	%fd40, %fd38, %fd39, %fd37;
	ld.global.f64 	%fd41, [%rd15];
	ld.global.f64 	%fd42, [%rd32];
	fma.rn.f64 	%fd43, %fd41, %fd42, %fd40;
	ld.global.f64 	%fd44, [%rd15+8];
	ld.global.f64 	%fd45, [%rd32+8];
	fma.rn.f64 	%fd46, %fd44, %fd45, %fd43;
	ld.global.f64 	%fd47, [%rd15+16];
	ld.global.f64 	%fd48, [%rd32+16];
	fma.rn.f64 	%fd49, %fd47, %fd48, %fd46;
	ld.global.f64 	%fd50, [%rd15+24];
	ld.global.f64 	%fd51, [%rd32+24];
	fma.rn.f64 	%fd52, %fd50, %fd51, %fd49;
	ld.global.f64 	%fd53, [%rd15+32];
	ld.global.f64 	%fd54, [%rd32+32];
	fma.rn.f64 	%fd55, %fd53, %fd54, %fd52;
	ld.global.f64 	%fd56, [%rd15+40];
	ld.global.f64 	%fd57, [%rd32+40];
	fma.rn.f64 	%fd58, %fd56, %fd57, %fd55;
	ld.global.f64 	%fd59, [%rd15+48];
	ld.global.f64 	%fd60, [%rd32+48];
	fma.rn.f64 	%fd61, %fd59, %fd60, %fd58;
	ld.global.f64 	%fd62, [%rd15+56];
	ld.global.f64 	%fd63, [%rd32+56];
	fma.rn.f64 	%fd114, %fd62, %fd63, %fd61;
	add.s32 	%r32, %r32, 16;
	add.s32 	%r31, %r31, 16;
	add.s64 	%rd32, %rd32, 128;
	setp.ne.s32 	%p4, %r32, 0;
	@%p4 bra 	$L__BB0_4;
$L__BB0_5:
	setp.eq.s32 	%p5, %r3, 0;
	@%p5 bra 	$L__BB0_14;
	and.b32  	%r11, %r23, 7;
	setp.lt.u32 	%p6, %r3, 8;
	@%p6 bra 	$L__BB0_8;
	add.s32 	%r29, %r34, %r2;
	mul.wide.s32 	%rd16, %r29, 8;
	add.s64 	%rd17, %rd2, %rd16;
	ld.global.f64 	%fd65, [%rd17];
	mul.wide.u32 	%rd18, %r34, 8;
	add.s64 	%rd19, %rd1, %rd18;
	ld.global.f64 	%fd66, [%rd19];
	fma.rn.f64 	%fd67, %fd65, %fd66, %fd114;
	ld.global.f64 	%fd68, [%rd17+8];
	ld.global.f64 	%fd69, [%rd19+8];
	fma.rn.f64 	%fd70, %fd68, %fd69, %fd67;
	ld.global.f64 	%fd71, [%rd17+16];
	ld.global.f64 	%fd72, [%rd19+16];
	fma.rn.f64 	%fd73, %fd71, %fd72, %fd70;
	ld.global.f64 	%fd74, [%rd17+24];
	ld.global.f64 	%fd75, [%rd19+24];
	fma.rn.f64 	%fd76, %fd74, %fd75, %fd73;
	ld.global.f64 	%fd77, [%rd17+32];
	ld.global.f64 	%fd78, [%rd19+32];
	fma.rn.f64 	%fd79, %fd77, %fd78, %fd76;
	ld.global.f64 	%fd80, [%rd17+40];
	ld.global.f64 	%fd81, [%rd19+40];
	fma.rn.f64 	%fd82, %fd80, %fd81, %fd79;
	ld.global.f64 	%fd83, [%rd17+48];
	ld.global.f64 	%fd84, [%rd19+48];
	fma.rn.f64 	%fd85, %fd83, %fd84, %fd82;
	ld.global.f64 	%fd86, [%rd17+56];
	ld.global.f64 	%fd87, [%rd19+56];
	fma.rn.f64 	%fd114, %fd86, %fd87, %fd85;
	add.s32 	%r34, %r34, 8;
$L__BB0_8:
	setp.eq.s32 	%p7, %r11, 0;
	@%p7 bra 	$L__BB0_14;
	and.b32  	%r14, %r23, 3;
	setp.lt.u32 	%p8, %r11, 4;
	@%p8 bra 	$L__BB0_11;
	add.s32 	%r30, %r34, %r2;
	mul.wide.s32 	%rd20, %r30, 8;
	add.s64 	%rd21, %rd2, %rd20;
	ld.global.f64 	%fd89, [%rd21];
	mul.wide.u32 	%rd22, %r34, 8;
	add.s64 	%rd23, %rd1, %rd22;
	ld.global.f64 	%fd90, [%rd23];
	fma.rn.f64 	%fd91, %fd89, %fd90, %fd114;
	ld.global.f64 	%fd92, [%rd21+8];
	ld.global.f64 	%fd93, [%rd23+8];
	fma.rn.f64 	%fd94, %fd92, %fd93, %fd91;
	ld.global.f64 	%fd95, [%rd21+16];
	ld.global.f64 	%fd96, [%rd23+16];
	fma.rn.f64 	%fd97, %fd95, %fd96, %fd94;
	ld.global.f64 	%fd98, [%rd21+24];
	ld.global.f64 	%fd99, [%rd23+24];
	fma.rn.f64 	%fd114, %fd98, %fd99, %fd97;
	add.s32 	%r34, %r34, 4;
$L__BB0_11:
	setp.eq.s32 	%p9, %r14, 0;
	@%p9 bra 	$L__BB0_14;
	mul.wide.u32 	%rd24, %r34, 8;
	add.s64 	%rd33, %rd1, %rd24;
	add.s32 	%r37, %r34, %r2;
	neg.s32 	%r36, %r14;
$L__BB0_13:
	.pragma "nounroll";
	mul.wide.s32 	%rd25, %r37, 8;
	add.s64 	%rd26, %rd2, %rd25;
	ld.global.f64 	%fd100, [%rd26];
	ld.global.f64 	%fd101, [%rd33];
	fma.rn.f64 	%fd114, %fd100, %fd101, %fd114;
	add.s64 	%rd33, %rd33, 8;
	add.s32 	%r37, %r37, 1;
	add.s32 	%r36, %r36, 1;
	setp.ne.s32 	%p10, %r36, 0;
	@%p10 bra 	$L__BB0_13;
$L__BB0_14:
	cvt.rn.f32.f64 	%f19, %fd114;
$L__BB0_15:
	abs.f32 	%f4, %f19;
	mul.f32 	%f5, %f4, 0f4038AA3B;
	ex2.approx.ftz.f32 	%f6, %f5;
	add.f32 	%f7, %f6, 0f3F800000;
	rcp.approx.ftz.f32 	%f8, %f7;
	fma.rn.f32 	%f9, %f8, 0fC0000000, 0f3F800000;
	setp.ge.f32 	%p11, %f4, 0f41102CB4;
	selp.f32 	%f10, 0f3F800000, %f9, %p11;
	copysign.f32 	%f11, %f19, %f10;
	mul.f32 	%f12, %f19, %f19;
	fma.rn.f32 	%f13, %f12, 0f3C80F082, 0fBD563CAE;
	fma.rn.f32 	%f14, %f13, %f12, 0f3E085941;
	fma.rn.f32 	%f15, %f14, %f12, 0fBEAAA9ED;
	fma.rn.f32 	%f16, %f15, %f12, 0f00000000;
	fma.rn.f32 	%f17, %f16, %f19, %f19;
	setp.ge.f32 	%p12, %f4, 0f3F19999A;
	selp.f32 	%f18, %f11, %f17, %p12;
	cvt.f64.f32 	%fd102, %f18;
	cvta.to.global.u64 	%rd27, %rd10;
	mul.wide.s32 	%rd28, %r1, 8;
	add.s64 	%rd29, %rd27, %rd28;
	st.global.f64 	[%rd29], %fd102;
	mul.f64 	%fd103, %fd102, %fd102;
	mov.f64 	%fd104, 0d3FF0000000000000;
	sub.f64 	%fd105, %fd104, %fd103;
	cvta.to.global.u64 	%rd30, %rd11;
	add.s64 	%rd31, %rd30, %rd28;
	st.global.f64 	[%rd31], %fd105;
$L__BB0_16:
	ret;

}


// ===== COMPILED SASS (sm_100) =====

	.target	sm_100

	.elftype	@"ET_EXEC"


//--------------------- .note.nv.tkinfo           --------------------------
	.section	.note.nv.tkinfo,"",@"SHT_NOTE"
	.sectionflags	@"SHF_NOTE_NV_TKINFO"
	.tkinfo
        /*0018*/ 	.word	0x00000002
        /*0030*/ 	.string	""
        /*0030*/ 	.string	"ptxas"
        /*0030*/ 	.string	"Cuda compilation tools, release 13.0, V13.0.88"
        /*0030*/ 	.string	"Build cuda_13.0.r13.0/compiler.36424714_0"
        /*0030*/ 	.string	"-arch sm_100 -m 64 "



//--------------------- .note.nv.cuinfo           --------------------------
	.section	.note.nv.cuinfo,"",@"SHT_NOTE"
	.sectionflags	@"SHF_NOTE_NV_CUINFO"
        /*0018*/ 	.short	0x0002
        /*001a*/ 	.short	0x0064
        /*001c*/ 	.short	0x0082
	.zero		2


//--------------------- .nv.info                  --------------------------
	.section	.nv.info,"",@"SHT_CUDA_INFO"
	.align	4


	//----- nvinfo : EIATTR_REGCOUNT
	.align		4
        /*0000*/ 	.byte	0x04, 0x2f
        /*0002*/ 	.short	(.L_1 - .L_0)
	.align		4
.L_0:
        /*0004*/ 	.word	index@(_Z13forwardKerneliiPKdS0_PdS1_)
        /*0008*/ 	.word	0x00000020


	//----- nvinfo : EIATTR_FRAME_SIZE
	.align		4
.L_1:
        /*000c*/ 	.byte	0x04, 0x11
        /*000e*/ 	.short	(.L_3 - .L_2)
	.align		4
.L_2:
        /*0010*/ 	.word	index@(_Z13forwardKerneliiPKdS0_PdS1_)
        /*0014*/ 	.word	0x00000000


	//----- nvinfo : EIATTR_MIN_STACK_SIZE
	.align		4
.L_3:
        /*0018*/ 	.byte	0x04, 0x12
        /*001a*/ 	.short	(.L_5 - .L_4)
	.align		4
.L_4:
        /*001c*/ 	.word	index@(_Z13forwardKerneliiPKdS0_PdS1_)
        /*0020*/ 	.word	0x00000000
.L_5:


//--------------------- .nv.compat                --------------------------
	.section	.nv.compat,"",@"SHT_CUDA_COMPAT_INFO"
	.align	4
        /*0000*/ 	.byte	0x02, 0x09, 0x00, 0x00, 0x02, 0x02, 0x01, 0x00, 0x02, 0x05, 0x05, 0x00, 0x03, 0x07, 0x01, 0x01
        /*0010*/ 	.byte	0x02, 0x03, 0x00, 0x00, 0x02, 0x06, 0x01, 0x00, 0x04, 0x0b, 0x08, 0x00, 0x01, 0x00, 0x00, 0x00
        /*0020*/ 	.byte	0x00, 0x00, 0x00, 0x00


//--------------------- .nv.info._Z13forwardKerneliiPKdS0_PdS1_ --------------------------
	.section	.nv.info._Z13forwardKerneliiPKdS0_PdS1_,"",@"SHT_CUDA_INFO"
	.sectionflags	@""
	.align	4


	//----- nvinfo : EIATTR_CUDA_API_VERSION
	.align		4
        /*0000*/ 	.byte	0x04, 0x37
        /*0002*/ 	.short	(.L_7 - .L_6)
.L_6:
        /*0004*/ 	.word	0x00000082


	//----- nvinfo : EIATTR_KPARAM_INFO
	.align		4
.L_7:
        /*0008*/ 	.byte	0x04, 0x17
        /*000a*/ 	.short	(.L_9 - .L_8)
.L_8:
        /*000c*/ 	.word	0x00000000
        /*0010*/ 	.short	0x0005
        /*0012*/ 	.short	0x0020
        /*0014*/ 	.byte	0x00, 0xf5, 0x21, 0x00


	//----- nvinfo : EIATTR_KPARAM_INFO
	.align		4
.L_9:
        /*0018*/ 	.byte	0x04, 0x17
        /*001a*/ 	.short	(.L_11 - .L_10)
.L_10:
        /*001c*/ 	.word	0x00000000
        /*0020*/ 	.short	0x0004
        /*0022*/ 	.short	0x0018
        /*0024*/ 	.byte	0x00, 0xf5, 0x21, 0x00


	//----- nvinfo : EIATTR_KPARAM_INFO
	.align		4
.L_11:
        /*0028*/ 	.byte	0x04, 0x17
        /*002a*/ 	.short	(.L_13 - .L_12)
.L_12:
        /*002c*/ 	.word	0x00000000
        /*0030*/ 	.short	0x0003
        /*0032*/ 	.short	0x0010
        /*0034*/ 	.byte	0x00, 0xf5, 0x21, 0x00


	//----- nvinfo : EIATTR_KPARAM_INFO
	.align		4
.L_13:
        /*0038*/ 	.byte	0x04, 0x17
        /*003a*/ 	.short	(.L_15 - .L_14)
.L_14:
        /*003c*/ 	.word	0x00000000
        /*0040*/ 	.short	0x0002
        /*0042*/ 	.short	0x0008
        /*0044*/ 	.byte	0x00, 0xf5, 0x21, 0x00


	//----- nvinfo : EIATTR_KPARAM_INFO
	.align		4
.L_15:
        /*0048*/ 	.byte	0x04, 0x17
        /*004a*/ 	.short	(.L_17 - .L_16)
.L_16:
        /*004c*/ 	.word	0x00000000
        /*0050*/ 	.short	0x0001
        /*0052*/ 	.short	0x0004
        /*0054*/ 	.byte	0x00, 0xf0, 0x11, 0x00


	//----- nvinfo : EIATTR_KPARAM_INFO
	.align		4
.L_17:
        /*0058*/ 	.byte	0x04, 0x17
        /*005a*/ 	.short	(.L_19 - .L_18)
.L_18:
        /*005c*/ 	.word	0x00000000
        /*0060*/ 	.short	0x0000
        /*0062*/ 	.short	0x0000
        /*0064*/ 	.byte	0x00, 0xf0, 0x11, 0x00


	//----- nvinfo : EIATTR_SPARSE_MMA_MASK
	.align		4
.L_19:
        /*0068*/ 	.byte	0x03, 0x50
        /*006a*/ 	.short	0x0000


	//----- nvinfo : EIATTR_MAXREG_COUNT
	.align		4
        /*006c*/ 	.byte	0x03, 0x1b
        /*006e*/ 	.short	0x00ff


	//----- nvinfo : EIATTR_MERCURY_ISA_VERSION
	.align		4
        /*0070*/ 	.byte	0x03, 0x5f
        /*0072*/ 	.short	0x0101


	//----- nvinfo : EIATTR_VRC_CTA_INIT_COUNT
	.align		4
        /*0074*/ 	.byte	0x02, 0x4a
	.zero		1
	.zero		1


	//----- nvinfo : EIATTR_EXIT_INSTR_OFFSETS
	.align		4
        /*0078*/ 	.byte	0x04, 0x1c
        /*007a*/ 	.short	(.L_21 - .L_20)


	//   ....[0]....
.L_20:
        /*007c*/ 	.word	0x00000070


	//   ....[1]....
        /*0080*/ 	.word	0x00000c40


	//----- nvinfo : EIATTR_CBANK_PARAM_SIZE
	.align		4
.L_21:
        /*0084*/ 	.byte	0x03, 0x19
        /*0086*/ 	.short	0x0028


	//----- nvinfo : EIATTR_PARAM_CBANK
	.align		4
        /*0088*/ 	.byte	0x04, 0x0a
        /*008a*/ 	.short	(.L_23 - .L_22)
	.align		4
.L_22:
        /*008c*/ 	.word	index@(.nv.constant0._Z13forwardKerneliiPKdS0_PdS1_)
        /*0090*/ 	.short	0x0380
        /*0092*/ 	.short	0x0028


	//----- nvinfo : EIATTR_SW_WAR
	.align		4
.L_23:
        /*0094*/ 	.byte	0x04, 0x36
        /*0096*/ 	.short	(.L_25 - .L_24)
.L_24:
        /*0098*/ 	.word	0x00000008
.L_25:


//--------------------- .nv.callgraph             --------------------------
	.section	.nv.callgraph,"",@"SHT_CUDA_CALLGRAPH"
	.align	4
	.sectionentsize	8
	.align		4
        /*0000*/ 	.word	0x00000000
	.align		4
        /*0004*/ 	.word	0xffffffff
	.align		4
        /*0008*/ 	.word	0x00000000
	.align		4
        /*000c*/ 	.word	0xfffffffe
	.align		4
        /*0010*/ 	.word	0x00000000
	.align		4
        /*0014*/ 	.word	0xfffffffd
	.align		4
        /*0018*/ 	.word	0x00000000
	.align		4
        /*001c*/ 	.word	0xfffffffc


//--------------------- .text._Z13forwardKerneliiPKdS0_PdS1_ --------------------------
	.section	.text._Z13forwardKerneliiPKdS0_PdS1_,"ax",@progbits
	.align	128
        .global         _Z13forwardKerneliiPKdS0_PdS1_
        .type           _Z13forwardKerneliiPKdS0_PdS1_,@function
        .size           _Z13forwardKerneliiPKdS0_PdS1_,(.L_x_8 - _Z13forwardKerneliiPKdS0_PdS1_)
        .other          _Z13forwardKerneliiPKdS0_PdS1_,@"STO_CUDA_ENTRY STV_DEFAULT"
_Z13forwardKerneliiPKdS0_PdS1_:
.text._Z13forwardKerneliiPKdS0_PdS1_:
[----:B------:R-:W-:Y:S01]  /*0000*/  LDC R1, c[0x0][0x37c] ;  /* 0x0000df00ff017b82 */ /* 0x000fe20000000800 */
[----:B------:R-:W0:Y:S07]  /*0010*/  S2R R3, SR_TID.X ;  /* 0x0000000000037919 */ /* 0x000e2e0000002100 */
[----:B------:R-:W0:Y:S01]  /*0020*/  S2UR UR4, SR_CTAID.X ;  /* 0x00000000000479c3 */ /* 0x000e220000002500 */
[----:B------:R-:W1:Y:S07]  /*0030*/  LDCU UR5, c[0x0][0x380] ;  /* 0x00007000ff0577ac */ /* 0x000e6e0008000800 */
[----:B------:R-:W0:Y:S02]  /*0040*/  LDC R0, c[0x0][0x360] ;  /* 0x0000d800ff007b82 */ /* 0x000e240000000800 */
[----:B0-----:R-:W-:-:S05]  /*0050*/  IMAD R0, R0, UR4, R3 ;  /* 0x0000000400007c24 */ /* 0x001fca000f8e0203 */
[----:B-1----:R-:W-:-:S13]  /*0060*/  ISETP.GE.AND P0, PT, R0, UR5, PT ;  /* 0x0000000500007c0c */ /* 0x002fda000bf06270 */
[----:B------:R-:W-:Y:S05]  /*0070*/  @P0 EXIT ;  /* 0x000000000000094d */ /* 0x000fea0003800000 */
[----:B------:R-:W0:Y:S01]  /*0080*/  LDCU UR8, c[0x0][0x384] ;  /* 0x00007080ff0877ac */ /* 0x000e220008000800 */
[----:B------:R-:W-:Y:S01]  /*0090*/  HFMA2 R24, -RZ, RZ, 0, 0 ;  /* 0x00000000ff187431 */ /* 0x000fe200000001ff */
[----:B------:R-:W1:Y:S01]  /*00a0*/  LDCU.64 UR12, c[0x0][0x358] ;  /* 0x00006b00ff0c77ac */ /* 0x000e620008000a00 */
[----:B0-----:R-:W-:-:S09]  /*00b0*/  UISETP.GE.AND UP0, UPT, UR8, 0x1, UPT ;  /* 0x000000010800788c */ /* 0x001fd2000bf06270 */
[----:B-1----:R-:W-:Y:S05]  /*00c0*/  BRA.U !UP0, `(.L_x_0) ;  /* 0x0000000908787547 */ /* 0x002fea000b800000 */
[----:B------:R-:W-:Y:S02]  /*00d0*/  UISETP.GE.U32.AND UP1, UPT, UR8, 0x10, UPT ;  /* 0x000000100800788c */ /* 0x000fe4000bf26070 */
[----:B------:R-:W-:Y:S01]  /*00e0*/  IMAD R2, R0, UR8, RZ ;  /* 0x0000000800027c24 */ /* 0x000fe2000f8e02ff */
[----:B------:R-:W-:Y:S01]  /*00f0*/  ULOP3.LUT UR9, UR8, 0xf, URZ, 0xc0, !UPT ;  /* 0x0000000f08097892 */ /* 0x000fe2000f8ec0ff */
[----:B------:R-:W-:Y:S02]  /*0100*/  MOV R3, RZ ;  /* 0x000000ff00037202 */ /* 0x000fe40000000f00 */
[----:B------:R-:W-:Y:S01]  /*0110*/  CS2R R24, SRZ ;  /* 0x0000000000187805 */ /* 0x000fe2000001ff00 */
[----:B------:R-:W-:Y:S02]  /*0120*/  UISETP.NE.AND UP0, UPT, UR9, URZ, UPT ;  /* 0x000000ff0900728c */ /* 0x000fe4000bf05270 */
[----:B------:R-:W-:Y:S09]  /*0130*/  BRA.U !UP1, `(.L_x_1) ;  /* 0x0000000509207547 */ /* 0x000ff2000b800000 */
[----:B------:R-:W0:Y:S01]  /*0140*/  LDCU.64 UR4, c[0x0][0x390] ;  /* 0x00007200ff0477ac */ /* 0x000e220008000a00 */
[----:B------:R-:W-:Y:S01]  /*0150*/  IMAD.MOV.U32 R26, RZ, RZ, R2 ;  /* 0x000000ffff1a7224 */ /* 0x000fe200078e0002 */
[----:B------:R-:W-:Y:S01]  /*0160*/  CS2R R24, SRZ ;  /* 0x0000000000187805 */ /* 0x000fe2000001ff00 */
[----:B------:R-:W1:Y:S01]  /*0170*/  LDCU.64 UR6, c[0x0][0x388] ;  /* 0x00007100ff0677ac */ /* 0x000e620008000a00 */
[----:B------:R-:W-:-:S04]  /*0180*/  ULOP3.LUT UR10, UR8, 0x7ffffff0, URZ, 0xc0, !UPT ;  /* 0x7ffffff0080a7892 */ /* 0x000fc8000f8ec0ff */
[----:B------:R-:W-:Y:S02]  /*0190*/  UIADD3 UR11, UPT, UPT, -UR10, URZ, URZ ;  /* 0x000000ff0a0b7290 */ /* 0x000fe4000fffe1ff */
[----:B------:R-:W-:Y:S01]  /*01a0*/  MOV R3, UR10 ;  /* 0x0000000a00037c02 */ /* 0x000fe20008000f00 */
[----:B0-----:R-:W-:-:S04]  /*01b0*/  UIADD3 UR4, UP2, UPT, UR4, 0x40, URZ ;  /* 0x0000004004047890 */ /* 0x001fc8000ff5e0ff */
[----:B------:R-:W-:Y:S02]  /*01c0*/  UIADD3.X UR5, UPT, UPT, URZ, UR5, URZ, UP2, !UPT ;  /* 0x00000005ff057290 */ /* 0x000fe400097fe4ff */
[----:B-1----:R-:W-:Y:S01]  /*01d0*/  UIADD3 UR6, UP1, UPT, UR6, 0x40, URZ ;  /* 0x0000004006067890 */ /* 0x002fe2000ff3e0ff */
[----:B------:R-:W-:-:S03]  /*01e0*/  MOV R10, UR4 ;  /* 0x00000004000a7c02 */ /* 0x000fc60008000f00 */
[----:B------:R-:W-:Y:S01]  /*01f0*/  IMAD.U32 R11, RZ, RZ, UR5 ;  /* 0x00000005ff0b7e24 */ /* 0x000fe2000f8e00ff */
[----:B------:R-:W-:-:S12]  /*0200*/  UIADD3.X UR7, UPT, UPT, URZ, UR7, URZ, UP1, !UPT ;  /* 0x00000007ff077290 */ /* 0x000fd80008ffe4ff */
.L_x_2:
[----:B------:R-:W-:Y:S01]  /*0210*/  MOV R4, UR6 ;  /* 0x0000000600047c02 */ /* 0x000fe20008000f00 */
[----:B------:R-:W-:Y:S01]  /*0220*/  IMAD.MOV.U32 R6, RZ, RZ, R10 ;  /* 0x000000ffff067224 */ /* 0x000fe200078e000a */
[----:B------:R-:W-:Y:S02]  /*0230*/  MOV R5, UR7 ;  /* 0x0000000700057c02 */ /* 0x000fe40008000f00 */
[----:B------:R-:W-:Y:S01]  /*0240*/  MOV R7, R11 ;  /* 0x0000000b00077202 */ /* 0x000fe20000000f00 */
[----:B------:R-:W-:-:S04]  /*0250*/  IMAD.WIDE R4, R26, 0x8, R4 ;  /* 0x000000081a047825 */ /* 0x000fc800078e0204 */
[----:B------:R-:W2:Y:S04]  /*0260*/  LDG.E.64 R22, desc[UR12][R6.64+-0x40] ;  /* 0xffffc00c06167981 */ /* 0x000ea8000c1e1b00 */
[----:B------:R-:W2:Y:S04]  /*0270*/  LDG.E.64 R12, desc[UR12][R4.64+-0x40] ;  /* 0xffffc00c040c7981 */ /* 0x000ea8000c1e1b00 */
[----:B------:R-:W3:Y:S04]  /*0280*/  LDG.E.64 R20, desc[UR12][R6.64+-0x38] ;  /* 0xffffc80c06147981 */ /* 0x000ee8000c1e1b00 */
[----:B------:R-:W3:Y:S04]  /*0290*/  LDG.E.64 R16, desc[UR12][R4.64+-0x38] ;  /* 0xffffc80c04107981 */ /* 0x000ee8000c1e1b00 */
[----:B------:R-:W4:Y:S04]  /*02a0*/  LDG.E.64 R14, desc[UR12][R6.64+-0x30] ;  /* 0xffffd00c060e7981 */ /* 0x000f28000c1e1b00 */
[----:B------:R-:W4:Y:S04]  /*02b0*/  LDG.E.64 R10, desc[UR12][R4.64+-0x30] ;  /* 0xffffd00c040a7981 */ /* 0x000f28000c1e1b00 */
[----:B------:R-:W5:Y:S04]  /*02c0*/  LDG.E.64 R18, desc[UR12][R6.64+-0x28] ;  /* 0xffffd80c06127981 */ /* 0x000f68000c1e1b00 */
[----:B------:R-:W5:Y:S01]  /*02d0*/  LDG.E.64 R8, desc[UR12][R4.64+-0x28] ;  /* 0xffffd80c04087981 */ /* 0x000f62000c1e1b00 */
[----:B--2---:R-:W-:-:S03]  /*02e0*/  DFMA R22, R12, R22, R24 ;  /* 0x000000160c16722b */ /* 0x004fc60000000018 */
[----:B------:R-:W2:Y:S04]  /*02f0*/  LDG.E.64 R24, desc[UR12][R6.64+-0x20] ;  /* 0xffffe00c06187981 */ /* 0x000ea8000c1e1b00 */
[----:B------:R-:W2:Y:S01]  /*0300*/  LDG.E.64 R12, desc[UR12][R4.64+-0x20] ;  /* 0xffffe00c040c7981 */ /* 0x000ea2000c1e1b00 */
[----:B---3--:R-:W-:-:S03]  /*0310*/  DFMA R20, R16, R20, R22 ;  /* 0x000000141014722b */ /* 0x008fc60000000016 */
[----:B------:R-:W3:Y:S04]  /*0320*/  LDG.E.64 R22, desc[UR12][R6.64+-0x18] ;  /* 0xffffe80c06167981 */ /* 0x000ee8000c1e1b00 */
[----:B------:R-:W3:Y:S01]  /*0330*/  LDG.E.64 R16, desc[UR12][R4.64+-0x18] ;  /* 0xffffe80c04107981 */ /* 0x000ee2000c1e1b00 */
[----:B----4-:R-:W-:-:S03]  /*0340*/  DFMA R14, R10, R14, R20 ;  /* 0x0000000e0a0e722b */ /* 0x010fc60000000014 */
[----:B------:R-:W4:Y:S04]  /*0350*/  LDG.E.64 R10, desc[UR12][R6.64+-0x10] ;  /* 0xfffff00c060a7981 */ /* 0x000f28000c1e1b00 */
[----:B------:R-:W4:Y:S01]  /*0360*/  LDG.E.64 R20, desc[UR12][R4.64+-0x10] ;  /* 0xfffff00c04147981 */ /* 0x000f22000c1e1b00 */
[----:B-----5:R-:W-:-:S03]  /*0370*/  DFMA R18, R8, R18, R14 ;  /* 0x000000120812722b */ /* 0x020fc6000000000e */
        /* <DEDUP_REMOVED lines=26> */
[----:B------:R-:W-:Y:S01]  /*0520*/  UIADD3 UR11, UPT, UPT, UR11, 0x10, URZ ;  /* 0x000000100b0b7890 */ /* 0x000fe2000fffe0ff */
[----:B------:R-:W-:-:S03]  /*0530*/  VIADD R26, R26, 0x10 ;  /* 0x000000101a1a7836 */ /* 0x000fc60000000000 */
[----:B------:R-:W-:Y:S01]  /*0540*/  UISETP.NE.AND UP1, UPT, UR11, URZ, UPT ;  /* 0x000000ff0b00728c */ /* 0x000fe2000bf25270 */
[----:B--2---:R-:W-:-:S08]  /*0550*/  DFMA R10, R14, R12, R10 ;  /* 0x0000000c0e0a722b */ /* 0x004fd0000000000a */
[----:B---3--:R-:W-:-:S08]  /*0560*/  DFMA R10, R18, R16, R10 ;  /* 0x00000010120a722b */ /* 0x008fd0000000000a */
[----:B----4-:R-:W-:Y:S01]  /*0570*/  DFMA R24, R24, R22, R10 ;  /* 0x000000161818722b */ /* 0x010fe2000000000a */
[----:B------:R-:W-:-:S04]  /*0580*/  IADD3 R10, P0, PT, R6, 0x80, RZ ;  /* 0x00000080060a7810 */ /* 0x000fc80007f1e0ff */
[----:B------:R-:W-:-:S03]  /*0590*/  IADD3.X R11, PT, PT, RZ, R7, RZ, P0, !PT ;  /* 0x00000007ff0b7210 */ /* 0x000fc600007fe4ff */
[----:B-----5:R-:W-:Y:S01]  /*05a0*/  DFMA R24, R20, R8, R24 ;  /* 0x000000081418722b */ /* 0x020fe20000000018 */
[----:B------:R-:W-:Y:S10]  /*05b0*/  BRA.U UP1, `(.L_x_2) ;  /* 0xfffffffd01147547 */ /* 0x000ff4000b83ffff */
.L_x_1:
[----:B------:R-:W-:Y:S05]  /*05c0*/  BRA.U !UP0, `(.L_x_3) ;  /* 0x0000000508347547 */ /* 0x000fea000b800000 */
[----:B------:R-:W-:Y:S02]  /*05d0*/  UISETP.GE.U32.AND UP0, UPT, UR9, 0x8, UPT ;  /* 0x000000080900788c */ /* 0x000fe4000bf06070 */
[----:B------:R-:W-:-:S04]  /*05e0*/  ULOP3.LUT UR5, UR8, 0x7, URZ, 0xc0, !UPT ;  /* 0x0000000708057892 */ /* 0x000fc8000f8ec0ff */
[----:B------:R-:W-:-:S03]  /*05f0*/  UISETP.NE.AND UP1, UPT, UR5, URZ, UPT ;  /* 0x000000ff0500728c */ /* 0x000fc6000bf25270 */
[----:B------:R-:W-:Y:S08]  /*0600*/  BRA.U !UP0, `(.L_x_4) ;  /* 0x0000000108787547 */ /* 0x000ff0000b800000 */
[----:B------:R-:W0:Y:S01]  /*0610*/  LDC.64 R10, c[0x0][0x388] ;  /* 0x0000e200ff0a7b82 */ /* 0x000e220000000a00 */
[----:B------:R-:W-:-:S07]  /*0620*/  IADD3 R7, PT, PT, R2, R3, RZ ;  /* 0x0000000302077210 */ /* 0x000fce0007ffe0ff */
[----:B------:R-:W1:Y:S01]  /*0630*/  LDC.64 R4, c[0x0][0x390] ;  /* 0x0000e400ff047b82 */ /* 0x000e620000000a00 */
[----:B0-----:R-:W-:-:S05]  /*0640*/  IMAD.WIDE R10, R7, 0x8, R10 ;  /* 0x00000008070a7825 */ /* 0x001fca00078e020a */
[----:B------:R-:W2:Y:S01]  /*0650*/  LDG.E.64 R12, desc[UR12][R10.64] ;  /* 0x0000000c0a0c7981 */ /* 0x000ea2000c1e1b00 */
[----:B-1----:R-:W-:-:S03]  /*0660*/  IMAD.WIDE.U32 R4, R3, 0x8, R4 ;  /* 0x0000000803047825 */ /* 0x002fc600078e0004 */
[----:B------:R-:W3:Y:S04]  /*0670*/  LDG.E.64 R16, desc[UR12][R10.64+0x8] ;  /* 0x0000080c0a107981 */ /* 0x000ee8000c1e1b00 */
[----:B------:R-:W2:Y:S04]  /*0680*/  LDG.E.64 R14, desc[UR12][R4.64] ;  /* 0x0000000c040e7981 */ /* 0x000ea8000c1e1b00 */
[----:B------:R-:W3:Y:S04]  /*0690*/  LDG.E.64 R18, desc[UR12][R4.64+0x8] ;  /* 0x0000080c04127981 */ /* 0x000ee8000c1e1b00 */
[----:B------:R-:W4:Y:S04]  /*06a0*/  LDG.E.64 R20, desc[UR12][R10.64+0x10] ;  /* 0x0000100c0a147981 */ /* 0x000f28000c1e1b00 */
[----:B------:R-:W4:Y:S04]  /*06b0*/  LDG.E.64 R22, desc[UR12][R4.64+0x10] ;  /* 0x0000100c04167981 */ /* 0x000f28000c1e1b00 */
[----:B------:R-:W5:Y:S04]  /*06c0*/  LDG.E.64 R6, desc[UR12][R10.64+0x18] ;  /* 0x0000180c0a067981 */ /* 0x000f68000c1e1b00 */
[----:B------:R-:W5:Y:S04]  /*06d0*/  LDG.E.64 R8, desc[UR12][R4.64+0x18] ;  /* 0x0000180c04087981 */ /* 0x000f68000c1e1b00 */
        /* <DEDUP_REMOVED lines=11> */
[----:B-----5:R-:W-:Y:S01]  /*0790*/  DFMA R6, R6, R8, R20 ;  /* 0x000000080606722b */ /* 0x020fe20000000014 */
[----:B------:R-:W-:-:S07]  /*07a0*/  IADD3 R3, PT, PT, R3, 0x8, RZ ;  /* 0x0000000803037810 */ /* 0x000fce0007ffe0ff */
[----:B--2---:R-:W-:-:S08]  /*07b0*/  DFMA R6, R12, R14, R6 ;  /* 0x0000000e0c06722b */ /* 0x004fd00000000006 */
[----:B---3--:R-:W-:-:S08]  /*07c0*/  DFMA R6, R16, R18, R6 ;  /* 0x000000121006722b */ /* 0x008fd00000000006 */
[----:B----4-:R-:W-:-:S08]  /*07d0*/  DFMA R24, R22, R24, R6 ;  /* 0x000000181618722b */ /* 0x010fd00000000006 */
[----:B------:R-:W-:-:S11]  /*07e0*/  DFMA R24, R26, R28, R24 ;  /* 0x0000001c1a18722b */ /* 0x000fd60000000018 */
.L_x_4:
[----:B------:R-:W-:Y:S05]  /*07f0*/  BRA.U !UP1, `(.L_x_3) ;  /* 0x0000000109a87547 */ /* 0x000fea000b800000 */
[----:B------:R-:W-:Y:S02]  /*0800*/  UISETP.GE.U32.AND UP0, UPT, UR5, 0x4, UPT ;  /* 0x000000040500788c */ /* 0x000fe4000bf06070 */
[----:B------:R-:W-:-:S04]  /*0810*/  ULOP3.LUT UR4, UR8, 0x3, URZ, 0xc0, !UPT ;  /* 0x0000000308047892 */ /* 0x000fc8000f8ec0ff */
[----:B------:R-:W-:-:S03]  /*0820*/  UISETP.NE.AND UP1, UPT, UR4, URZ, UPT ;  /* 0x000000ff0400728c */ /* 0x000fc6000bf25270 */
[----:B------:R-:W-:Y:S08]  /*0830*/  BRA.U !UP0, `(.L_x_5) ;  /* 0x0000000108487547 */ /* 0x000ff0000b800000 */
[----:B------:R-:W0:Y:S01]  /*0840*/  LDC.64 R4, c[0x0][0x388] ;  /* 0x0000e200ff047b82 */ /* 0x000e220000000a00 */
[----:B------:R-:W-:-:S07]  /*0850*/  IMAD.IADD R17, R2, 0x1, R3 ;  /* 0x0000000102117824 */ /* 0x000fce00078e0203 */
        /* <DEDUP_REMOVED lines=10> */
[----:B------:R-:W5:Y:S01]  /*0900*/  LDG.E.64 R14, desc[UR12][R20.64+0x18] ;  /* 0x0000180c140e7981 */ /* 0x000f62000c1e1b00 */
[----:B------:R-:W-:Y:S01]  /*0910*/  IADD3 R3, PT, PT, R3, 0x4, RZ ;  /* 0x0000000403037810 */ /* 0x000fe20007ffe0ff */
[----:B--2---:R-:W-:-:S08]  /*0920*/  DFMA R18, R18, R22, R24 ;  /* 0x000000161212722b */ /* 0x004fd00000000018 */
[----:B---3--:R-:W-:-:S08]  /*0930*/  DFMA R8, R8, R10, R18 ;  /* 0x0000000a0808722b */ /* 0x008fd00000000012 */
[----:B----4-:R-:W-:-:S08]  /*0940*/  DFMA R4, R4, R6, R8 ;  /* 0x000000060404722b */ /* 0x010fd00000000008 */
[----:B-----5:R-:W-:-:S11]  /*0950*/  DFMA R24, R12, R14, R4 ;  /* 0x0000000e0c18722b */ /* 0x020fd60000000004 */
.L_x_5:
[----:B------:R-:W-:Y:S05]  /*0960*/  BRA.U !UP1, `(.L_x_3) ;  /* 0x00000001094c7547 */ /* 0x000fea000b800000 */
[----:B------:R-:W0:Y:S01]  /*0970*/  LDC.64 R4, c[0x0][0x390] ;  /* 0x0000e400ff047b82 */ /* 0x000e220000000a00 */
[----:B------:R-:W-:Y:S01]  /*0980*/  IADD3 R9, PT, PT, R2, R3, RZ ;  /* 0x0000000302097210 */ /* 0x000fe20007ffe0ff */
[----:B------:R-:W-:-:S06]  /*0990*/  UIADD3 UR4, UPT, UPT, -UR4, URZ, URZ ;  /* 0x000000ff04047290 */ /* 0x000fcc000fffe1ff */
[----:B------:R-:W1:Y:S01]  /*09a0*/  LDC.64 R6, c[0x0][0x388] ;  /* 0x0000e200ff067b82 */ /* 0x000e620000000a00 */
[----:B0-----:R-:W-:-:S04]  /*09b0*/  IMAD.WIDE.U32 R4, R3, 0x8, R4 ;  /* 0x0000000803047825 */ /* 0x001fc800078e0004 */
[----:B------:R-:W-:Y:S01]  /*09c0*/  IMAD.MOV.U32 R8, RZ, RZ, R4 ;  /* 0x000000ffff087224 */ /* 0x000fe200078e0004 */
[----:B------:R-:W-:-:S07]  /*09d0*/  MOV R11, R5 ;  /* 0x00000005000b7202 */ /* 0x000fce0000000f00 */
.L_x_6:
[----:B-1----:R-:W-:Y:S01]  /*09e0*/  IMAD.WIDE R2, R9, 0x8, R6 ;  /* 0x0000000809027825 */ /* 0x002fe200078e0206 */
[----:B------:R-:W-:Y:S02]  /*09f0*/  MOV R4, R8 ;  /* 0x0000000800047202 */ /* 0x000fe40000000f00 */
[----:B------:R-:W-:-:S03]  /*0a00*/  MOV R5, R11 ;  /* 0x0000000b00057202 */ /* 0x000fc60000000f00 */
[----:B------:R-:W2:Y:S04]  /*0a10*/  LDG.E.64 R2, desc[UR12][R2.64] ;  /* 0x0000000c02027981 */ /* 0x000ea8000c1e1b00 */
[----:B------:R-:W2:Y:S01]  /*0a20*/  LDG.E.64 R4, desc[UR12][R4.64] ;  /* 0x0000000c04047981 */ /* 0x000ea2000c1e1b00 */
[----:B------:R-:W-:Y:S01]  /*0a30*/  UIADD3 UR4, UPT, UPT, UR4, 0x1, URZ ;  /* 0x0000000104047890 */ /* 0x000fe2000fffe0ff */
[----:B------:R-:W-:Y:S01]  /*0a40*/  IADD3 R8, P0, PT, R8, 0x8, RZ ;  /* 0x0000000808087810 */ /* 0x000fe20007f1e0ff */
[----:B------:R-:W-:Y:S02]  /*0a50*/  VIADD R9, R9, 0x1 ;  /* 0x0000000109097836 */ /* 0x000fe40000000000 */
[----:B------:R-:W-:Y:S01]  /*0a60*/  UISETP.NE.AND UP0, UPT, UR4, URZ, UPT ;  /* 0x000000ff0400728c */ /* 0x000fe2000bf05270 */
[----:B------:R-:W-:Y:S01]  /*0a70*/  IADD3.X R11, PT, PT, RZ, R11, RZ, P0, !PT ;  /* 0x0000000bff0b7210 */ /* 0x000fe200007fe4ff */
[----:B--2---:R-:W-:-:S07]  /*0a80*/  DFMA R24, R2, R4, R24 ;  /* 0x000000040218722b */ /* 0x004fce0000000018 */
[----:B------:R-:W-:Y:S05]  /*0a90*/  BRA.U UP0, `(.L_x_6) ;  /* 0xfffffffd00d07547 */ /* 0x000fea000b83ffff */
.L_x_3:
[----:B------:R0:W1:Y:S02]  /*0aa0*/  F2F.F32.F64 R24, R24 ;  /* 0x0000001800187310 */ /* 0x0000640000301000 */
.L_x_0:
[C---:B-1----:R-:W-:Y:S01]  /*0ab0*/  FMUL R2, |R24|.reuse, 2.8853900432586669922 ;  /* 0x4038aa3b18027820 */ /* 0x042fe20000400200 */
[----:B------:R-:W-:Y:S01]  /*0ac0*/  MOV R4, 0x3c80f082 ;  /* 0x3c80f08200047802 */ /* 0x000fe20000000f00 */
[C---:B------:R-:W-:Y:S01]  /*0ad0*/  FMUL R7, R24.reuse, R24 ;  /* 0x0000001818077220 */ /* 0x040fe20000400000 */
[----:B------:R-:W-:Y:S02]  /*0ae0*/  MOV R8, 0x3f800000 ;  /* 0x3f80000000087802 */ /* 0x000fe40000000f00 */
[C---:B------:R-:W-:Y:S01]  /*0af0*/  FSETP.GE.AND P1, PT, |R24|.reuse, 0.60000002384185791016, PT ;  /* 0x3f19999a1800780b */ /* 0x040fe20003f26200 */
[----:B------:R-:W1:Y:S01]  /*0b00*/  MUFU.EX2 R2, R2 ;  /* 0x0000000200027308 */ /* 0x000e620000000800 */
[----:B------:R-:W-:Y:S01]  /*0b10*/  FFMA R4, R7, R4, -0.052303962409496307373 ;  /* 0xbd563cae07047423 */ /* 0x000fe20000000004 */
[----:B------:R-:W-:-:S03]  /*0b20*/  FSETP.GE.AND P0, PT, |R24|, 9.010913848876953125, PT ;  /* 0x41102cb41800780b */ /* 0x000fc60003f06200 */
[----:B------:R-:W-:Y:S01]  /*0b30*/  FFMA R6, R7, R4, 0.1331529766321182251 ;  /* 0x3e08594107067423 */ /* 0x000fe20000000004 */
[----:B-1----:R-:W-:-:S03]  /*0b40*/  FADD R3, R2, 1 ;  /* 0x3f80000002037421 */ /* 0x002fc60000000000 */
[----:B------:R-:W-:-:S04]  /*0b50*/  FFMA R2, R7, R6, -0.33332768082618713379 ;  /* 0xbeaaa9ed07027423 */ /* 0x000fc80000000006 */
[----:B------:R-:W-:Y:S01]  /*0b60*/  FFMA R7, R7, R2, RZ ;  /* 0x0000000207077223 */ /* 0x000fe200000000ff */
[----:B------:R-:W1:Y:S02]  /*0b70*/  MUFU.RCP R3, R3 ;  /* 0x0000000300037308 */ /* 0x000e640000001000 */
[----:B-1----:R-:W-:Y:S02]  /*0b80*/  FFMA R4, R3, -2, R8 ;  /* 0xc000000003047823 */ /* 0x002fe40000000008 */
[----:B------:R-:W1:Y:S03]  /*0b90*/  LDC.64 R8, c[0x0][0x3a0] ;  /* 0x0000e800ff087b82 */ /* 0x000e660000000a00 */
[----:B------:R-:W-:-:S04]  /*0ba0*/  FSEL R5, R4, 1, !P0 ;  /* 0x3f80000004057808 */ /* 0x000fc80004000000 */
[--C-:B------:R-:W-:Y:S01]  /*0bb0*/  LOP3.LUT R2, R5, 0x80000000, R24.reuse, 0xb8, !PT ;  /* 0x8000000005027812 */ /* 0x100fe200078eb818 */
[----:B------:R-:W-:Y:S01]  /*0bc0*/  @!P1 FFMA R2, R7, R24, R24 ;  /* 0x0000001807029223 */ /* 0x000fe20000000018 */
[----:B------:R-:W2:Y:S05]  /*0bd0*/  LDC.64 R4, c[0x0][0x398] ;  /* 0x0000e600ff047b82 */ /* 0x000eaa0000000a00 */
[----:B------:R-:W3:Y:S01]  /*0be0*/  F2F.F64.F32 R2, R2 ;  /* 0x0000000200027310 */ /* 0x000ee20000201800 */
[----:B-1----:R-:W-:Y:S01]  /*0bf0*/  IMAD.WIDE R8, R0, 0x8, R8 ;  /* 0x0000000800087825 */ /* 0x002fe200078e0208 */
[----:B---3--:R-:W-:-:S03]  /*0c00*/  DFMA R6, -R2, R2, 1 ;  /* 0x3ff000000206742b */ /* 0x008fc60000000102 */
[----:B--2---:R-:W-:-:S05]  /*0c10*/  IMAD.WIDE R4, R0, 0x8, R4 ;  /* 0x0000000800047825 */ /* 0x004fca00078e0204 */
[----:B------:R-:W-:Y:S04]  /*0c20*/  STG.E.64 desc[UR12][R4.64], R2 ;  /* 0x0000000204007986 */ /* 0x000fe8000c101b0c */
[----:B------:R-:W-:Y:S01]  /*0c30*/  STG.E.64 desc[UR12][R8.64], R6 ;  /* 0x0000000608007986 */ /* 0x000fe2000c101b0c */
[----:B------:R-:W-:Y:S05]  /*0c40*/  EXIT ;  /* 0x000000000000794d */ /* 0x000fea0003800000 */
.L_x_7:
[----:B------:R-:W-:-:S00]  /*0c50*/  BRA `(.L_x_7) ;  /* 0xfffffffc00fc7947 */ /* 0x000fc0000383ffff */
[----:B------:R-:W-:-:S00]  /*0c60*/  NOP ;  /* 0x0000000000007918 */ /* 0x000fc00000000000 */
        /* <DEDUP_REMOVED lines=9> */
.L_x_8:


//--------------------- .nv.shared.reserved.0     --------------------------
	.section	.nv.shared.reserved.0,"aw",@nobits
	.weak		__nv_reservedSMEM_offset_0_alias
	.size		__nv_reservedSMEM_offset_0_alias, 0, 64
	.other		__nv_reservedSMEM_offset_0_alias,@"STO_CUDA_RESERVED_SHARED STV_DEFAULT"
__nv_reservedSMEM_offset_0_alias:
	.zero		0
	.zero		64


//--------------------- .nv.constant0._Z13forwardKerneliiPKdS0_PdS1_ --------------------------
	.section	.nv.constant0._Z13forwardKerneliiPKdS0_PdS1_,"a",@progbits
	.sectionflags	@""
	.align	4
.nv.constant0._Z13forwardKerneliiPKdS0_PdS1_:
	.zero		936


//--------------------- SYMBOLS --------------------------

	.type		.nv.reservedSmem.offset0,@object
	.size		.nv.reservedSmem.offset0,0x4
